//
// Generated by NVIDIA NVVM Compiler
//
// Compiler Build ID: CL-36424714
// Cuda compilation tools, release 13.0, V13.0.88
// Based on NVVM 20.0.0
//

.version 9.0
.target sm_100
.address_size 64

	// .globl	_Z24cosine_similarity_kernelPKfS0_Pfmm

.visible .entry _Z24cosine_similarity_kernelPKfS0_Pfmm(
	.param .u64 .ptr .align 1 _Z24cosine_similarity_kernelPKfS0_Pfmm_param_0,
	.param .u64 .ptr .align 1 _Z24cosine_similarity_kernelPKfS0_Pfmm_param_1,
	.param .u64 .ptr .align 1 _Z24cosine_similarity_kernelPKfS0_Pfmm_param_2,
	.param .u64 _Z24cosine_similarity_kernelPKfS0_Pfmm_param_3,
	.param .u64 _Z24cosine_similarity_kernelPKfS0_Pfmm_param_4
)
{
	.reg .pred 	%p<11>;
	.reg .b32 	%r<5>;
	.reg .b32 	%f<138>;
	.reg .b64 	%rd<51>;

	ld.param.u64 	%rd23, [_Z24cosine_similarity_kernelPKfS0_Pfmm_param_0];
	ld.param.u64 	%rd24, [_Z24cosine_similarity_kernelPKfS0_Pfmm_param_1];
	ld.param.u64 	%rd21, [_Z24cosine_similarity_kernelPKfS0_Pfmm_param_2];
	ld.param.u64 	%rd25, [_Z24cosine_similarity_kernelPKfS0_Pfmm_param_3];
	ld.param.u64 	%rd22, [_Z24cosine_similarity_kernelPKfS0_Pfmm_param_4];
	cvta.to.global.u64 	%rd1, %rd24;
	cvta.to.global.u64 	%rd2, %rd23;
	mov.u32 	%r1, %ctaid.x;
	mov.u32 	%r2, %ntid.x;
	mov.u32 	%r3, %tid.x;
	mad.lo.s32 	%r4, %r1, %r2, %r3;
	cvt.u64.u32 	%rd3, %r4;
	setp.le.u64 	%p1, %rd25, %rd3;
	@%p1 bra 	$L__BB0_14;
	mul.lo.s64 	%rd4, %rd22, %rd3;
	setp.eq.s64 	%p2, %rd22, 0;
	mov.f32 	%f135, 0f00000000;
	mov.f32 	%f136, %f135;
	mov.f32 	%f137, %f135;
	@%p2 bra 	$L__BB0_13;
	and.b64  	%rd5, %rd22, 7;
	setp.lt.u64 	%p3, %rd22, 8;
	mov.f32 	%f137, 0f00000000;
	mov.b64 	%rd49, 0;
	mov.f32 	%f136, %f137;
	mov.f32 	%f135, %f137;
	@%p3 bra 	$L__BB0_5;
	and.b64  	%rd49, %rd22, -8;
	shl.b64 	%rd27, %rd4, 2;
	add.s64 	%rd28, %rd27, 16;
	add.s64 	%rd46, %rd2, %rd28;
	add.s64 	%rd45, %rd1, %rd28;
	mov.f32 	%f137, 0f00000000;
	mov.u64 	%rd47, %rd49;
$L__BB0_4:
	.pragma "nounroll";
	ld.global.f32 	%f41, [%rd46+-16];
	ld.global.f32 	%f42, [%rd45+-16];
	fma.rn.f32 	%f43, %f41, %f42, %f135;
	fma.rn.f32 	%f44, %f41, %f41, %f136;
	fma.rn.f32 	%f45, %f42, %f42, %f137;
	ld.global.f32 	%f46, [%rd46+-12];
	ld.global.f32 	%f47, [%rd45+-12];
	fma.rn.f32 	%f48, %f46, %f47, %f43;
	fma.rn.f32 	%f49, %f46, %f46, %f44;
	fma.rn.f32 	%f50, %f47, %f47, %f45;
	ld.global.f32 	%f51, [%rd46+-8];
	ld.global.f32 	%f52, [%rd45+-8];
	fma.rn.f32 	%f53, %f51, %f52, %f48;
	fma.rn.f32 	%f54, %f51, %f51, %f49;
	fma.rn.f32 	%f55, %f52, %f52, %f50;
	ld.global.f32 	%f56, [%rd46+-4];
	ld.global.f32 	%f57, [%rd45+-4];
	fma.rn.f32 	%f58, %f56, %f57, %f53;
	fma.rn.f32 	%f59, %f56, %f56, %f54;
	fma.rn.f32 	%f60, %f57, %f57, %f55;
	ld.global.f32 	%f61, [%rd46];
	ld.global.f32 	%f62, [%rd45];
	fma.rn.f32 	%f63, %f61, %f62, %f58;
	fma.rn.f32 	%f64, %f61, %f61, %f59;
	fma.rn.f32 	%f65, %f62, %f62, %f60;
	ld.global.f32 	%f66, [%rd46+4];
	ld.global.f32 	%f67, [%rd45+4];
	fma.rn.f32 	%f68, %f66, %f67, %f63;
	fma.rn.f32 	%f69, %f66, %f66, %f64;
	fma.rn.f32 	%f70, %f67, %f67, %f65;
	ld.global.f32 	%f71, [%rd46+8];
	ld.global.f32 	%f72, [%rd45+8];
	fma.rn.f32 	%f73, %f71, %f72, %f68;
	fma.rn.f32 	%f74, %f71, %f71, %f69;
	fma.rn.f32 	%f75, %f72, %f72, %f70;
	ld.global.f32 	%f76, [%rd46+12];
	ld.global.f32 	%f77, [%rd45+12];
	fma.rn.f32 	%f135, %f76, %f77, %f73;
	fma.rn.f32 	%f136, %f76, %f76, %f74;
	fma.rn.f32 	%f137, %f77, %f77, %f75;
	add.s64 	%rd47, %rd47, -8;
	add.s64 	%rd46, %rd46, 32;
	add.s64 	%rd45, %rd45, 32;
	setp.ne.s64 	%p4, %rd47, 0;
	@%p4 bra 	$L__BB0_4;
$L__BB0_5:
	setp.eq.s64 	%p5, %rd5, 0;
	@%p5 bra 	$L__BB0_13;
	and.b64  	%rd16, %rd22, 3;
	setp.lt.u64 	%p6, %rd5, 4;
	@%p6 bra 	$L__BB0_8;
	add.s64 	%rd29, %rd49, %rd4;
	shl.b64 	%rd30, %rd29, 2;
	add.s64 	%rd31, %rd2, %rd30;
	ld.global.f32 	%f79, [%rd31];
	add.s64 	%rd32, %rd1, %rd30;
	ld.global.f32 	%f80, [%rd32];
	fma.rn.f32 	%f81, %f79, %f80, %f135;
	fma.rn.f32 	%f82, %f79, %f79, %f136;
	fma.rn.f32 	%f83, %f80, %f80, %f137;
	ld.global.f32 	%f84, [%rd31+4];
	ld.global.f32 	%f85, [%rd32+4];
	fma.rn.f32 	%f86, %f84, %f85, %f81;
	fma.rn.f32 	%f87, %f84, %f84, %f82;
	fma.rn.f32 	%f88, %f85, %f85, %f83;
	ld.global.f32 	%f89, [%rd31+8];
	ld.global.f32 	%f90, [%rd32+8];
	fma.rn.f32 	%f91, %f89, %f90, %f86;
	fma.rn.f32 	%f92, %f89, %f89, %f87;
	fma.rn.f32 	%f93, %f90, %f90, %f88;
	ld.global.f32 	%f94, [%rd31+12];
	ld.global.f32 	%f95, [%rd32+12];
	fma.rn.f32 	%f135, %f94, %f95, %f91;
	fma.rn.f32 	%f136, %f94, %f94, %f92;
	fma.rn.f32 	%f137, %f95, %f95, %f93;
	add.s64 	%rd49, %rd49, 4;
$L__BB0_8:
	setp.eq.s64 	%p7, %rd16, 0;
	@%p7 bra 	$L__BB0_13;
	setp.eq.s64 	%p8, %rd16, 1;
	@%p8 bra 	$L__BB0_11;
	add.s64 	%rd33, %rd49, %rd4;
	shl.b64 	%rd34, %rd33, 2;
	add.s64 	%rd35, %rd2, %rd34;
	ld.global.f32 	%f97, [%rd35];
	add.s64 	%rd36, %rd1, %rd34;
	ld.global.f32 	%f98, [%rd36];
	fma.rn.f32 	%f99, %f97, %f98, %f135;
	fma.rn.f32 	%f100, %f97, %f97, %f136;
	fma.rn.f32 	%f101, %f98, %f98, %f137;
	ld.global.f32 	%f102, [%rd35+4];
	ld.global.f32 	%f103, [%rd36+4];
	fma.rn.f32 	%f135, %f102, %f103, %f99;
	fma.rn.f32 	%f136, %f102, %f102, %f100;
	fma.rn.f32 	%f137, %f103, %f103, %f101;
	add.s64 	%rd49, %rd49, 2;
$L__BB0_11:
	and.b64  	%rd37, %rd22, 1;
	setp.eq.b64 	%p9, %rd37, 1;
	not.pred 	%p10, %p9;
	@%p10 bra 	$L__BB0_13;
	add.s64 	%rd38, %rd49, %rd4;
	shl.b64 	%rd39, %rd38, 2;
	add.s64 	%rd40, %rd2, %rd39;
	ld.global.f32 	%f104, [%rd40];
	add.s64 	%rd41, %rd1, %rd39;
	ld.global.f32 	%f105, [%rd41];
	fma.rn.f32 	%f135, %f104, %f105, %f135;
	fma.rn.f32 	%f136, %f104, %f104, %f136;
	fma.rn.f32 	%f137, %f105, %f105, %f137;
$L__BB0_13:
	sqrt.rn.f32 	%f106, %f136;
	sqrt.rn.f32 	%f107, %f137;
	max.f32 	%f108, %f106, 0f322BCC77;
	max.f32 	%f109, %f107, 0f322BCC77;
	mul.f32 	%f110, %f108, %f109;
	div.rn.f32 	%f111, %f135, %f110;
	mov.f32 	%f112, 0f3F800000;
	sub.f32 	%f113, %f112, %f111;
	cvta.to.global.u64 	%rd42, %rd21;
	shl.b64 	%rd43, %rd3, 2;
	add.s64 	%rd44, %rd42, %rd43;
	st.global.f32 	[%rd44], %f113;
$L__BB0_14:
	ret;

}


// ===== COMPILED SASS (sm_100) =====

	.target	sm_100

	.elftype	@"ET_EXEC"


//--------------------- .note.nv.tkinfo           --------------------------
	.section	.note.nv.tkinfo,"",@"SHT_NOTE"
	.sectionflags	@"SHF_NOTE_NV_TKINFO"
	.tkinfo
        /*0018*/ 	.word	0x00000002
        /*0030*/ 	.string	""
        /*0030*/ 	.string	"ptxas"
        /*0030*/ 	.string	"Cuda compilation tools, release 13.0, V13.0.88"
        /*0030*/ 	.string	"Build cuda_13.0.r13.0/compiler.36424714_0"
        /*0030*/ 	.string	"-arch sm_100 -m 64 "



//--------------------- .note.nv.cuinfo           --------------------------
	.section	.note.nv.cuinfo,"",@"SHT_NOTE"
	.sectionflags	@"SHF_NOTE_NV_CUINFO"
        /*0018*/ 	.short	0x0002
        /*001a*/ 	.short	0x0064
        /*001c*/ 	.short	0x0082
	.zero		2


//--------------------- .nv.info                  --------------------------
	.section	.nv.info,"",@"SHT_CUDA_INFO"
	.align	4


	//----- nvinfo : EIATTR_REGCOUNT
	.align		4
        /*0000*/ 	.byte	0x04, 0x2f
        /*0002*/ 	.short	(.L_1 - .L_0)
	.align		4
.L_0:
        /*0004*/ 	.word	index@(_Z24cosine_similarity_kernelPKfS0_Pfmm)
        /*0008*/ 	.word	0x00000020


	//----- nvinfo : EIATTR_FRAME_SIZE
	.align		4
.L_1:
        /*000c*/ 	.byte	0x04, 0x11
        /*000e*/ 	.short	(.L_3 - .L_2)
	.align		4
.L_2:
        /*0010*/ 	.word	index@($__internal_1_$__cuda_sm3x_div_rn_noftz_f32_slowpath)
        /*0014*/ 	.word	0x00000000


	//----- nvinfo : EIATTR_FRAME_SIZE
	.align		4
.L_3:
        /*0018*/ 	.byte	0x04, 0x11
        /*001a*/ 	.short	(.L_5 - .L_4)
	.align		4
.L_4:
        /*001c*/ 	.word	index@($__internal_0_$__cuda_sm20_sqrt_rn_f32_slowpath)
        /*0020*/ 	.word	0x00000000


	//----- nvinfo : EIATTR_FRAME_SIZE
	.align		4
.L_5:
        /*0024*/ 	.byte	0x04, 0x11
        /*0026*/ 	.short	(.L_7 - .L_6)
	.align		4
.L_6:
        /*0028*/ 	.word	index@(_Z24cosine_similarity_kernelPKfS0_Pfmm)
        /*002c*/ 	.word	0x00000000


	//----- nvinfo : EIATTR_MIN_STACK_SIZE
	.align		4
.L_7:
        /*0030*/ 	.byte	0x04, 0x12
        /*0032*/ 	.short	(.L_9 - .L_8)
	.align		4
.L_8:
        /*0034*/ 	.word	index@(_Z24cosine_similarity_kernelPKfS0_Pfmm)
        /*0038*/ 	.word	0x00000000
.L_9:


//--------------------- .nv.compat                --------------------------
	.section	.nv.compat,"",@"SHT_CUDA_COMPAT_INFO"
	.align	4
        /*0000*/ 	.byte	0x02, 0x09, 0x00, 0x00, 0x02, 0x02, 0x01, 0x00, 0x02, 0x05, 0x05, 0x00, 0x03, 0x07, 0x01, 0x01
        /*0010*/ 	.byte	0x02, 0x03, 0x00, 0x00, 0x02, 0x06, 0x01, 0x00, 0x04, 0x0b, 0x08, 0x00, 0x01, 0x00, 0x00, 0x00
        /*0020*/ 	.byte	0x00, 0x00, 0x00, 0x00


//--------------------- .nv.info._Z24cosine_similarity_kernelPKfS0_Pfmm --------------------------
	.section	.nv.info._Z24cosine_similarity_kernelPKfS0_Pfmm,"",@"SHT_CUDA_INFO"
	.sectionflags	@""
	.align	4


	//----- nvinfo : EIATTR_CUDA_API_VERSION
	.align		4
        /*0000*/ 	.byte	0x04, 0x37
        /*0002*/ 	.short	(.L_11 - .L_10)
.L_10:
        /*0004*/ 	.word	0x00000082


	//----- nvinfo : EIATTR_KPARAM_INFO
	.align		4
.L_11:
        /*0008*/ 	.byte	0x04, 0x17
        /*000a*/ 	.short	(.L_13 - .L_12)
.L_12:
        /*000c*/ 	.word	0x00000000
        /*0010*/ 	.short	0x0004
        /*0012*/ 	.short	0x0020
        /*0014*/ 	.byte	0x00, 0xf0, 0x21, 0x00


	//----- nvinfo : EIATTR_KPARAM_INFO
	.align		4
.L_13:
        /*0018*/ 	.byte	0x04, 0x17
        /*001a*/ 	.short	(.L_15 - .L_14)
.L_14:
        /*001c*/ 	.word	0x00000000
        /*0020*/ 	.short	0x0003
        /*0022*/ 	.short	0x0018
        /*0024*/ 	.byte	0x00, 0xf0, 0x21, 0x00


	//----- nvinfo : EIATTR_KPARAM_INFO
	.align		4
.L_15:
        /*0028*/ 	.byte	0x04, 0x17
        /*002a*/ 	.short	(.L_17 - .L_16)
.L_16:
        /*002c*/ 	.word	0x00000000
        /*0030*/ 	.short	0x0002
        /*0032*/ 	.short	0x0010
        /*0034*/ 	.byte	0x00, 0xf5, 0x21, 0x00


	//----- nvinfo : EIATTR_KPARAM_INFO
	.align		4
.L_17:
        /*0038*/ 	.byte	0x04, 0x17
        /*003a*/ 	.short	(.L_19 - .L_18)
.L_18:
        /*003c*/ 	.word	0x00000000
        /*0040*/ 	.short	0x0001
        /*0042*/ 	.short	0x0008
        /*0044*/ 	.byte	0x00, 0xf5, 0x21, 0x00


	//----- nvinfo : EIATTR_KPARAM_INFO
	.align		4
.L_19:
        /*0048*/ 	.byte	0x04, 0x17
        /*004a*/ 	.short	(.L_21 - .L_20)
.L_20:
        /*004c*/ 	.word	0x00000000
        /*0050*/ 	.short	0x0000
        /*0052*/ 	.short	0x0000
        /*0054*/ 	.byte	0x00, 0xf5, 0x21, 0x00


	//----- nvinfo : EIATTR_SPARSE_MMA_MASK
	.align		4
.L_21:
        /*0058*/ 	.byte	0x03, 0x50
        /*005a*/ 	.short	0x0000


	//----- nvinfo : EIATTR_MAXREG_COUNT
	.align		4
        /*005c*/ 	.byte	0x03, 0x1b
        /*005e*/ 	.short	0x00ff


	//----- nvinfo : EIATTR_MERCURY_ISA_VERSION
	.align		4
        /*0060*/ 	.byte	0x03, 0x5f
        /*0062*/ 	.short	0x0101


	//----- nvinfo : EIATTR_VRC_CTA_INIT_COUNT
	.align		4
        /*0064*/ 	.byte	0x02, 0x4a
	.zero		1
	.zero		1


	//----- nvinfo : EIATTR_EXIT_INSTR_OFFSETS
	.align		4
        /*0068*/ 	.byte	0x04, 0x1c
        /*006a*/ 	.short	(.L_23 - .L_22)


	//   ....[0]....
.L_22:
        /*006c*/ 	.word	0x00000080


	//   ....[1]....
        /*0070*/ 	.word	0x00000de0


	//----- nvinfo : EIATTR_CRS_STACK_SIZE
	.align		4
.L_23:
        /*0074*/ 	.byte	0x04, 0x1e
        /*0076*/ 	.short	(.L_25 - .L_24)
.L_24:
        /*0078*/ 	.word	0x00000000


	//----- nvinfo : EIATTR_CBANK_PARAM_SIZE
	.align		4
.L_25:
        /*007c*/ 	.byte	0x03, 0x19
        /*007e*/ 	.short	0x0028


	//----- nvinfo : EIATTR_PARAM_CBANK
	.align		4
        /*0080*/ 	.byte	0x04, 0x0a
        /*0082*/ 	.short	(.L_27 - .L_26)
	.align		4
.L_26:
        /*0084*/ 	.word	index@(.nv.constant0._Z24cosine_similarity_kernelPKfS0_Pfmm)
        /*0088*/ 	.short	0x0380
        /*008a*/ 	.short	0x0028


	//----- nvinfo : EIATTR_SW_WAR
	.align		4
.L_27:
        /*008c*/ 	.byte	0x04, 0x36
        /*008e*/ 	.short	(.L_29 - .L_28)
.L_28:
        /*0090*/ 	.word	0x00000008
.L_29:


//--------------------- .nv.callgraph             --------------------------
	.section	.nv.callgraph,"",@"SHT_CUDA_CALLGRAPH"
	.align	4
	.sectionentsize	8
	.align		4
        /*0000*/ 	.word	0x00000000
	.align		4
        /*0004*/ 	.word	0xffffffff
	.align		4
        /*0008*/ 	.word	0x00000000
	.align		4
        /*000c*/ 	.word	0xfffffffe
	.align		4
        /*0010*/ 	.word	0x00000000
	.align		4
        /*0014*/ 	.word	0xfffffffd
	.align		4
        /*0018*/ 	.word	0x00000000
	.align		4
        /*001c*/ 	.word	0xfffffffc


//--------------------- .text._Z24cosine_similarity_kernelPKfS0_Pfmm --------------------------
	.section	.text._Z24cosine_similarity_kernelPKfS0_Pfmm,"ax",@progbits
	.align	128
        .global         _Z24cosine_similarity_kernelPKfS0_Pfmm
        .type           _Z24cosine_similarity_kernelPKfS0_Pfmm,@function
        .size           _Z24cosine_similarity_kernelPKfS0_Pfmm,(.L_x_27 - _Z24cosine_similarity_kernelPKfS0_Pfmm)
        .other          _Z24cosine_similarity_kernelPKfS0_Pfmm,@"STO_CUDA_ENTRY STV_DEFAULT"
_Z24cosine_similarity_kernelPKfS0_Pfmm:
.text._Z24cosine_similarity_kernelPKfS0_Pfmm:
[----:B------:R-:W-:Y:S01]  /*0000*/  LDC R1, c[0x0][0x37c] ;  /* 0x0000df00ff017b82 */ /* 0x000fe20000000800 */
[----:B------:R-:W0:Y:S07]  /*0010*/  S2R R0, SR_TID.X ;  /* 0x0000000000007919 */ /* 0x000e2e0000002100 */
[----:B------:R-:W0:Y:S01]  /*0020*/  S2UR UR4, SR_CTAID.X ;  /* 0x00000000000479c3 */ /* 0x000e220000002500 */
[----:B------:R-:W1:Y:S07]  /*0030*/  LDCU.64 UR6, c[0x0][0x398] ;  /* 0x00007300ff0677ac */ /* 0x000e6e0008000a00 */
[----:B------:R-:W0:Y:S02]  /*0040*/  LDC R9, c[0x0][0x360] ;  /* 0x0000d800ff097b82 */ /* 0x000e240000000800 */
[----:B0-----:R-:W-:-:S05]  /*0050*/  IMAD R9, R9, UR4, R0 ;  /* 0x0000000409097c24 */ /* 0x001fca000f8e0200 */
[----:B-1----:R-:W-:-:S04]  /*0060*/  ISETP.GE.U32.AND P0, PT, R9, UR6, PT ;  /* 0x0000000609007c0c */ /* 0x002fc8000bf06070 */
[----:B------:R-:W-:-:S13]  /*0070*/  ISETP.GE.U32.AND.EX P0, PT, RZ, UR7, PT, P0 ;  /* 0x00000007ff007c0c */ /* 0x000fda000bf06100 */
[----:B------:R-:W-:Y:S05]  /*0080*/  @P0 EXIT ;  /* 0x000000000000094d */ /* 0x000fea0003800000 */
[----:B------:R-:W0:Y:S01]  /*0090*/  LDCU.64 UR8, c[0x0][0x3a0] ;  /* 0x00007400ff0877ac */ /* 0x000e220008000a00 */
[----:B------:R-:W-:Y:S02]  /*00a0*/  HFMA2 R8, -RZ, RZ, 0, 0 ;  /* 0x00000000ff087431 */ /* 0x000fe400000001ff */
[----:B------:R-:W-:Y:S02]  /*00b0*/  IMAD.MOV.U32 R11, RZ, RZ, RZ ;  /* 0x000000ffff0b7224 */ /* 0x000fe400078e00ff */
[----:B------:R-:W-:Y:S01]  /*00c0*/  IMAD.MOV.U32 R0, RZ, RZ, RZ ;  /* 0x000000ffff007224 */ /* 0x000fe200078e00ff */
[----:B------:R-:W1:Y:S01]  /*00d0*/  LDCU.64 UR10, c[0x0][0x358] ;  /* 0x00006b00ff0a77ac */ /* 0x000e620008000a00 */
[----:B0-----:R-:W-:-:S04]  /*00e0*/  UISETP.NE.U32.AND UP0, UPT, UR8, URZ, UPT ;  /* 0x000000ff0800728c */ /* 0x001fc8000bf05070 */
[----:B------:R-:W-:-:S09]  /*00f0*/  UISETP.NE.AND.EX UP0, UPT, UR9, URZ, UPT, UP0 ;  /* 0x000000ff0900728c */ /* 0x000fd2000bf05300 */
[----:B-1----:R-:W-:Y:S05]  /*0100*/  BRA.U !UP0, `(.L_x_0) ;  /* 0x0000000908707547 */ /* 0x002fea000b800000 */
[----:B------:R-:W-:Y:S02]  /*0110*/  UISETP.GE.U32.AND UP1, UPT, UR8, 0x8, UPT ;  /* 0x000000080800788c */ /* 0x000fe4000bf26070 */
[C---:B------:R-:W-:Y:S01]  /*0120*/  IMAD.WIDE.U32 R6, R9.reuse, UR8, RZ ;  /* 0x0000000809067c25 */ /* 0x040fe2000f8e00ff */
[----:B------:R-:W-:Y:S01]  /*0130*/  ULOP3.LUT UR12, UR8, 0x7, URZ, 0xc0, !UPT ;  /* 0x00000007080c7892 */ /* 0x000fe2000f8ec0ff */
[----:B------:R-:W-:Y:S01]  /*0140*/  MOV R11, RZ ;  /* 0x000000ff000b7202 */ /* 0x000fe20000000f00 */
[----:B------:R-:W-:Y:S01]  /*0150*/  UISETP.GE.U32.AND.EX UP1, UPT, UR9, URZ, UPT, UP1 ;  /* 0x000000ff0900728c */ /* 0x000fe2000bf26110 */
[----:B------:R-:W-:Y:S01]  /*0160*/  IMAD.MOV.U32 R8, RZ, RZ, RZ ;  /* 0x000000ffff087224 */ /* 0x000fe200078e00ff */
[----:B------:R-:W-:Y:S01]  /*0170*/  UISETP.NE.U32.AND UP0, UPT, UR12, URZ, UPT ;  /* 0x000000ff0c00728c */ /* 0x000fe2000bf05070 */
[----:B------:R-:W-:Y:S01]  /*0180*/  IMAD.MOV.U32 R0, RZ, RZ, RZ ;  /* 0x000000ffff007224 */ /* 0x000fe200078e00ff */
[----:B------:R-:W-:Y:S01]  /*0190*/  UMOV UR4, URZ ;  /* 0x000000ff00047c82 */ /* 0x000fe20008000000 */
[----:B------:R-:W-:Y:S01]  /*01a0*/  IMAD R13, R9, UR9, R7 ;  /* 0x00000009090d7c24 */ /* 0x000fe2000f8e0207 */
[----:B------:R-:W-:Y:S01]  /*01b0*/  UMOV UR5, URZ ;  /* 0x000000ff00057c82 */ /* 0x000fe20008000000 */
[----:B------:R-:W-:-:S02]  /*01c0*/  UISETP.NE.AND.EX UP0, UPT, URZ, URZ, UPT, UP0 ;  /* 0x000000ffff00728c */ /* 0x000fc4000bf05300 */
[----:B------:R-:W-:Y:S09]  /*01d0*/  BRA.U !UP1, `(.L_x_1) ;  /* 0x0000000109f87547 */ /* 0x000ff2000b800000 */
[----:B------:R-:W0:Y:S01]  /*01e0*/  LDCU.128 UR16, c[0x0][0x380] ;  /* 0x00007000ff1077ac */ /* 0x000e220008000c00 */
[C---:B------:R-:W-:Y:S01]  /*01f0*/  LEA R14, P0, R6.reuse, 0x10, 0x2 ;  /* 0x00000010060e7811 */ /* 0x040fe200078010ff */
[----:B------:R-:W-:Y:S01]  /*0200*/  IMAD.MOV.U32 R8, RZ, RZ, RZ ;  /* 0x000000ffff087224 */ /* 0x000fe200078e00ff */
[----:B------:R-:W1:Y:S02]  /*0210*/  LDCU UR5, c[0x0][0x3a4] ;  /* 0x00007480ff0577ac */ /* 0x000e640008000800 */
[----:B------:R-:W-:Y:S01]  /*0220*/  LEA.HI.X R3, R6, RZ, R13, 0x2, P0 ;  /* 0x000000ff06037211 */ /* 0x000fe200000f140d */
[----:B------:R-:W-:-:S07]  /*0230*/  ULOP3.LUT UR4, UR8, 0xfffffff8, URZ, 0xc0, !UPT ;  /* 0xfffffff808047892 */ /* 0x000fce000f8ec0ff */
[----:B------:R-:W-:Y:S01]  /*0240*/  UMOV UR6, UR4 ;  /* 0x0000000400067c82 */ /* 0x000fe20008000000 */
[C---:B0-----:R-:W-:Y:S02]  /*0250*/  IADD3 R4, P1, PT, R14.reuse, UR16, RZ ;  /* 0x000000100e047c10 */ /* 0x041fe4000ff3e0ff */
[----:B------:R-:W-:Y:S02]  /*0260*/  IADD3 R14, P2, PT, R14, UR18, RZ ;  /* 0x000000120e0e7c10 */ /* 0x000fe4000ff5e0ff */
[C---:B------:R-:W-:Y:S01]  /*0270*/  IADD3.X R5, PT, PT, R3.reuse, UR17, RZ, P1, !PT ;  /* 0x0000001103057c10 */ /* 0x040fe20008ffe4ff */
[----:B-1----:R-:W-:Y:S01]  /*0280*/  UMOV UR7, UR5 ;  /* 0x0000000500077c82 */ /* 0x002fe20008000000 */
[----:B------:R-:W-:-:S09]  /*0290*/  IADD3.X R3, PT, PT, R3, UR19, RZ, P2, !PT ;  /* 0x0000001303037c10 */ /* 0x000fd200097fe4ff */
.L_x_2:
[----:B------:R-:W-:Y:S01]  /*02a0*/  IMAD.MOV.U32 R2, RZ, RZ, R14 ;  /* 0x000000ffff027224 */ /* 0x000fe200078e000e */
[----:B------:R-:W2:Y:S04]  /*02b0*/  LDG.E R27, desc[UR10][R4.64+-0x10] ;  /* 0xfffff00a041b7981 */ /* 0x000ea8000c1e1900 */
[----:B------:R-:W3:Y:S04]  /*02c0*/  LDG.E R24, desc[UR10][R2.64+-0x10] ;  /* 0xfffff00a02187981 */ /* 0x000ee8000c1e1900 */
[----:B------:R-:W4:Y:S04]  /*02d0*/  LDG.E R25, desc[UR10][R4.64+-0xc] ;  /* 0xfffff40a04197981 */ /* 0x000f28000c1e1900 */
[----:B------:R-:W5:Y:S04]  /*02e0*/  LDG.E R22, desc[UR10][R2.64+-0xc] ;  /* 0xfffff40a02167981 */ /* 0x000f68000c1e1900 */
        /* <DEDUP_REMOVED lines=10> */
[----:B------:R-:W5:Y:S01]  /*0390*/  LDG.E R20, desc[UR10][R2.64+0xc] ;  /* 0x00000c0a02147981 */ /* 0x000f62000c1e1900 */
[C---:B--2---:R-:W-:Y:S01]  /*03a0*/  FFMA R0, R27.reuse, R27, R0 ;  /* 0x0000001b1b007223 */ /* 0x044fe20000000000 */
[----:B---3--:R-:W-:-:S02]  /*03b0*/  FFMA R27, R27, R24, R11 ;  /* 0x000000181b1b7223 */ /* 0x008fc4000000000b */
[----:B------:R0:W2:Y:S01]  /*03c0*/  LDG.E R11, desc[UR10][R4.64+0xc] ;  /* 0x00000c0a040b7981 */ /* 0x0000a2000c1e1900 */
[----:B------:R-:W-:Y:S01]  /*03d0*/  FFMA R29, R24, R24, R8 ;  /* 0x00000018181d7223 */ /* 0x000fe20000000008 */
[C---:B----4-:R-:W-:Y:S01]  /*03e0*/  FFMA R0, R25.reuse, R25, R0 ;  /* 0x0000001919007223 */ /* 0x050fe20000000000 */
[-C--:B-----5:R-:W-:Y:S02]  /*03f0*/  FFMA R27, R25, R22.reuse, R27 ;  /* 0x00000016191b7223 */ /* 0x0a0fe4000000001b */
[----:B------:R-:W-:Y:S01]  /*0400*/  FFMA R29, R22, R22, R29 ;  /* 0x00000016161d7223 */ /* 0x000fe2000000001d */
[----:B------:R-:W-:Y:S01]  /*0410*/  UIADD3 UR6, UP1, UPT, UR6, -0x8, URZ ;  /* 0xfffffff806067890 */ /* 0x000fe2000ff3e0ff */
[C---:B------:R-:W-:Y:S01]  /*0420*/  FFMA R0, R23.reuse, R23, R0 ;  /* 0x0000001717007223 */ /* 0x040fe20000000000 */
[-C--:B------:R-:W-:Y:S01]  /*0430*/  FFMA R27, R23, R18.reuse, R27 ;  /* 0x00000012171b7223 */ /* 0x080fe2000000001b */
[----:B------:R-:W-:Y:S01]  /*0440*/  FFMA R29, R18, R18, R29 ;  /* 0x00000012121d7223 */ /* 0x000fe2000000001d */
[----:B------:R-:W-:Y:S01]  /*0450*/  UIADD3.X UR7, UPT, UPT, UR7, -0x1, URZ, UP1, !UPT ;  /* 0xffffffff07077890 */ /* 0x000fe20008ffe4ff */
[C---:B------:R-:W-:Y:S01]  /*0460*/  FFMA R0, R21.reuse, R21, R0 ;  /* 0x0000001515007223 */ /* 0x040fe20000000000 */
[----:B------:R-:W-:Y:S01]  /*0470*/  UISETP.NE.U32.AND UP1, UPT, UR6, URZ, UPT ;  /* 0x000000ff0600728c */ /* 0x000fe2000bf25070 */
[-C--:B------:R-:W-:Y:S01]  /*0480*/  FFMA R27, R21, R16.reuse, R27 ;  /* 0x00000010151b7223 */ /* 0x080fe2000000001b */
[----:B------:R-:W-:Y:S01]  /*0490*/  FFMA R29, R16, R16, R29 ;  /* 0x00000010101d7223 */ /* 0x000fe2000000001d */
[C---:B------:R-:W-:Y:S01]  /*04a0*/  FFMA R0, R19.reuse, R19, R0 ;  /* 0x0000001313007223 */ /* 0x040fe20000000000 */
[----:B0-----:R-:W-:Y:S01]  /*04b0*/  IADD3 R4, P0, PT, R4, 0x20, RZ ;  /* 0x0000002004047810 */ /* 0x001fe20007f1e0ff */
[----:B------:R-:W-:Y:S01]  /*04c0*/  UISETP.NE.AND.EX UP1, UPT, UR7, URZ, UPT, UP1 ;  /* 0x000000ff0700728c */ /* 0x000fe2000bf25310 */
[-C--:B------:R-:W-:Y:S01]  /*04d0*/  FFMA R27, R19, R14.reuse, R27 ;  /* 0x0000000e131b7223 */ /* 0x080fe2000000001b */
[----:B------:R-:W-:Y:S01]  /*04e0*/  FFMA R29, R14, R14, R29 ;  /* 0x0000000e0e1d7223 */ /* 0x000fe2000000001d */
[C---:B------:R-:W-:Y:S01]  /*04f0*/  FFMA R19, R17.reuse, R17, R0 ;  /* 0x0000001111137223 */ /* 0x040fe20000000000 */
[----:B------:R-:W-:Y:S01]  /*0500*/  IADD3.X R5, PT, PT, RZ, R5, RZ, P0, !PT ;  /* 0x00000005ff057210 */ /* 0x000fe200007fe4ff */
[-C--:B------:R-:W-:Y:S01]  /*0510*/  FFMA R0, R17, R12.reuse, R27 ;  /* 0x0000000c11007223 */ /* 0x080fe2000000001b */
[----:B------:R-:W-:Y:S01]  /*0520*/  FFMA R12, R12, R12, R29 ;  /* 0x0000000c0c0c7223 */ /* 0x000fe2000000001d */
[----:B------:R-:W-:Y:S01]  /*0530*/  IADD3 R14, P0, PT, R2, 0x20, RZ ;  /* 0x00000020020e7810 */ /* 0x000fe20007f1e0ff */
[C---:B------:R-:W-:Y:S01]  /*0540*/  FFMA R2, R10.reuse, R10, R19 ;  /* 0x0000000a0a027223 */ /* 0x040fe20000000013 */
[-C--:B------:R-:W-:Y:S01]  /*0550*/  FFMA R17, R10, R15.reuse, R0 ;  /* 0x0000000f0a117223 */ /* 0x080fe20000000000 */
[----:B------:R-:W-:-:S02]  /*0560*/  FFMA R15, R15, R15, R12 ;  /* 0x0000000f0f0f7223 */ /* 0x000fc4000000000c */
[----:B------:R-:W-:Y:S02]  /*0570*/  IMAD.X R3, RZ, RZ, R3, P0 ;  /* 0x000000ffff037224 */ /* 0x000fe400000e0603 */
[-C--:B------:R-:W-:Y:S01]  /*0580*/  FFMA R8, R20, R20.reuse, R15 ;  /* 0x0000001414087223 */ /* 0x080fe2000000000f */
[C---:B--2---:R-:W-:Y:S01]  /*0590*/  FFMA R0, R11.reuse, R11, R2 ;  /* 0x0000000b0b007223 */ /* 0x044fe20000000002 */
[----:B------:R-:W-:Y:S01]  /*05a0*/  FFMA R11, R11, R20, R17 ;  /* 0x000000140b0b7223 */ /* 0x000fe20000000011 */
[----:B------:R-:W-:Y:S06]  /*05b0*/  BRA.U UP1, `(.L_x_2) ;  /* 0xfffffffd01387547 */ /* 0x000fec000b83ffff */
.L_x_1:
[----:B------:R-:W-:Y:S05]  /*05c0*/  BRA.U !UP0, `(.L_x_0) ;  /* 0x0000000508407547 */ /* 0x000fea000b800000 */
[----:B------:R-:W-:Y:S02]  /*05d0*/  UISETP.GE.U32.AND UP1, UPT, UR12, 0x4, UPT ;  /* 0x000000040c00788c */ /* 0x000fe4000bf26070 */
[----:B------:R-:W-:Y:S02]  /*05e0*/  ULOP3.LUT UR7, UR8, 0x3, URZ, 0xc0, !UPT ;  /* 0x0000000308077892 */ /* 0x000fe4000f8ec0ff */
[----:B------:R-:W-:Y:S02]  /*05f0*/  UISETP.GE.U32.AND.EX UP1, UPT, URZ, URZ, UPT, UP1 ;  /* 0x000000ffff00728c */ /* 0x000fe4000bf26110 */
[----:B------:R-:W-:-:S04]  /*0600*/  UISETP.NE.U32.AND UP0, UPT, UR7, URZ, UPT ;  /* 0x000000ff0700728c */ /* 0x000fc8000bf05070 */
[----:B------:R-:W-:-:S03]  /*0610*/  UISETP.NE.AND.EX UP0, UPT, URZ, URZ, UPT, UP0 ;  /* 0x000000ffff00728c */ /* 0x000fc6000bf05300 */
[----:B------:R-:W-:Y:S08]  /*0620*/  BRA.U !UP1, `(.L_x_3) ;  /* 0x00000001097c7547 */ /* 0x000ff0000b800000 */
[----:B------:R-:W0:Y:S01]  /*0630*/  LDCU.128 UR12, c[0x0][0x380] ;  /* 0x00007000ff0c77ac */ /* 0x000e220008000c00 */
[----:B------:R-:W-:-:S04]  /*0640*/  IADD3 R3, P0, PT, R6, UR4, RZ ;  /* 0x0000000406037c10 */ /* 0x000fc8000ff1e0ff */
[----:B------:R-:W-:Y:S01]  /*0650*/  IADD3.X R4, PT, PT, R13, UR5, RZ, P0, !PT ;  /* 0x000000050d047c10 */ /* 0x000fe200087fe4ff */
[----:B------:R-:W-:-:S03]  /*0660*/  IMAD.SHL.U32 R2, R3, 0x4, RZ ;  /* 0x0000000403027824 */ /* 0x000fc600078e00ff */
[----:B------:R-:W-:Y:S02]  /*0670*/  SHF.L.U64.HI R3, R3, 0x2, R4 ;  /* 0x0000000203037819 */ /* 0x000fe40000010204 */
[C---:B0-----:R-:W-:Y:S02]  /*0680*/  IADD3 R4, P0, PT, R2.reuse, UR12, RZ ;  /* 0x0000000c02047c10 */ /* 0x041fe4000ff1e0ff */
[----:B------:R-:W-:Y:S02]  /*0690*/  IADD3 R2, P1, PT, R2, UR14, RZ ;  /* 0x0000000e02027c10 */ /* 0x000fe4000ff3e0ff */
[C---:B------:R-:W-:Y:S02]  /*06a0*/  IADD3.X R5, PT, PT, R3.reuse, UR13, RZ, P0, !PT ;  /* 0x0000000d03057c10 */ /* 0x040fe400087fe4ff */
[----:B------:R-:W-:-:S03]  /*06b0*/  IADD3.X R3, PT, PT, R3, UR15, RZ, P1, !PT ;  /* 0x0000000f03037c10 */ /* 0x000fc60008ffe4ff */
[----:B------:R-:W2:Y:S04]  /*06c0*/  LDG.E R15, desc[UR10][R4.64] ;  /* 0x0000000a040f7981 */ /* 0x000ea8000c1e1900 */
[----:B------:R-:W3:Y:S04]  /*06d0*/  LDG.E R10, desc[UR10][R2.64] ;  /* 0x0000000a020a7981 */ /* 0x000ee8000c1e1900 */
[----:B------:R-:W4:Y:S04]  /*06e0*/  LDG.E R17, desc[UR10][R4.64+0x4] ;  /* 0x0000040a04117981 */ /* 0x000f28000c1e1900 */
[----:B------:R-:W5:Y:S04]  /*06f0*/  LDG.E R12, desc[UR10][R2.64+0x4] ;  /* 0x0000040a020c7981 */ /* 0x000f68000c1e1900 */
[----:B------:R-:W5:Y:S04]  /*0700*/  LDG.E R19, desc[UR10][R4.64+0x8] ;  /* 0x0000080a04137981 */ /* 0x000f68000c1e1900 */
[----:B------:R-:W5:Y:S04]  /*0710*/  LDG.E R14, desc[UR10][R2.64+0x8] ;  /* 0x0000080a020e7981 */ /* 0x000f68000c1e1900 */
[----:B------:R-:W5:Y:S04]  /*0720*/  LDG.E R21, desc[UR10][R4.64+0xc] ;  /* 0x00000c0a04157981 */ /* 0x000f68000c1e1900 */
[----:B------:R-:W5:Y:S01]  /*0730*/  LDG.E R16, desc[UR10][R2.64+0xc] ;  /* 0x00000c0a02107981 */ /* 0x000f62000c1e1900 */
[----:B------:R-:W-:-:S04]  /*0740*/  UIADD3 UR4, UP1, UPT, UR4, 0x4, URZ ;  /* 0x0000000404047890 */ /* 0x000fc8000ff3e0ff */
[----:B------:R-:W-:Y:S01]  /*0750*/  UIADD3.X UR5, UPT, UPT, URZ, UR5, URZ, UP1, !UPT ;  /* 0x00000005ff057290 */ /* 0x000fe20008ffe4ff */
[C---:B--2---:R-:W-:Y:S01]  /*0760*/  FFMA R0, R15.reuse, R15, R0 ;  /* 0x0000000f0f007223 */ /* 0x044fe20000000000 */
[-C--:B---3--:R-:W-:Y:S01]  /*0770*/  FFMA R11, R15, R10.reuse, R11 ;  /* 0x0000000a0f0b7223 */ /* 0x088fe2000000000b */
[----:B------:R-:W-:Y:S02]  /*0780*/  FFMA R8, R10, R10, R8 ;  /* 0x0000000a0a087223 */ /* 0x000fe40000000008 */
[C---:B----4-:R-:W-:Y:S01]  /*0790*/  FFMA R0, R17.reuse, R17, R0 ;  /* 0x0000001111007223 */ /* 0x050fe20000000000 */
[-C--:B-----5:R-:W-:Y:S01]  /*07a0*/  FFMA R11, R17, R12.reuse, R11 ;  /* 0x0000000c110b7223 */ /* 0x0a0fe2000000000b */
[----:B------:R-:W-:Y:S02]  /*07b0*/  FFMA R8, R12, R12, R8 ;  /* 0x0000000c0c087223 */ /* 0x000fe40000000008 */
[C---:B------:R-:W-:Y:S01]  /*07c0*/  FFMA R0, R19.reuse, R19, R0 ;  /* 0x0000001313007223 */ /* 0x040fe20000000000 */
[-C--:B------:R-:W-:Y:S01]  /*07d0*/  FFMA R11, R19, R14.reuse, R11 ;  /* 0x0000000e130b7223 */ /* 0x080fe2000000000b */
[----:B------:R-:W-:-:S02]  /*07e0*/  FFMA R8, R14, R14, R8 ;  /* 0x0000000e0e087223 */ /* 0x000fc40000000008 */
[C---:B------:R-:W-:Y:S01]  /*07f0*/  FFMA R0, R21.reuse, R21, R0 ;  /* 0x0000001515007223 */ /* 0x040fe20000000000 */
[-C--:B------:R-:W-:Y:S01]  /*0800*/  FFMA R11, R21, R16.reuse, R11 ;  /* 0x00000010150b7223 */ /* 0x080fe2000000000b */
[----:B------:R-:W-:-:S07]  /*0810*/  FFMA R8, R16, R16, R8 ;  /* 0x0000001010087223 */ /* 0x000fce0000000008 */
.L_x_3:
[----:B------:R-:W-:Y:S05]  /*0820*/  BRA.U !UP0, `(.L_x_0) ;  /* 0x0000000108a87547 */ /* 0x000fea000b800000 */
[----:B------:R-:W-:Y:S02]  /*0830*/  UISETP.NE.U32.AND UP1, UPT, UR7, 0x1, UPT ;  /* 0x000000010700788c */ /* 0x000fe4000bf25070 */
[----:B------:R-:W-:Y:S02]  /*0840*/  ULOP3.LUT UR6, UR8, 0x1, URZ, 0xc0, !UPT ;  /* 0x0000000108067892 */ /* 0x000fe4000f8ec0ff */
[----:B------:R-:W-:Y:S02]  /*0850*/  UISETP.NE.AND.EX UP1, UPT, URZ, URZ, UPT, UP1 ;  /* 0x000000ffff00728c */ /* 0x000fe4000bf25310 */
[----:B------:R-:W-:-:S04]  /*0860*/  UISETP.NE.U32.AND UP0, UPT, UR6, 0x1, UPT ;  /* 0x000000010600788c */ /* 0x000fc8000bf05070 */
[----:B------:R-:W-:-:S03]  /*0870*/  UISETP.NE.U32.AND.EX UP0, UPT, URZ, URZ, UPT, UP0 ;  /* 0x000000ffff00728c */ /* 0x000fc6000bf05100 */
[----:B------:R-:W-:Y:S08]  /*0880*/  BRA.U !UP1, `(.L_x_4) ;  /* 0x0000000109547547 */ /* 0x000ff0000b800000 */
[----:B------:R-:W0:Y:S01]  /*0890*/  LDCU.128 UR12, c[0x0][0x380] ;  /* 0x00007000ff0c77ac */ /* 0x000e220008000c00 */
[----:B------:R-:W-:-:S04]  /*08a0*/  IADD3 R2, P0, PT, R6, UR4, RZ ;  /* 0x0000000406027c10 */ /* 0x000fc8000ff1e0ff */
[----:B------:R-:W-:Y:S02]  /*08b0*/  IADD3.X R3, PT, PT, R13, UR5, RZ, P0, !PT ;  /* 0x000000050d037c10 */ /* 0x000fe400087fe4ff */
[C---:B------:R-:W-:Y:S02]  /*08c0*/  SHF.L.U32 R4, R2.reuse, 0x2, RZ ;  /* 0x0000000202047819 */ /* 0x040fe400000006ff */
[----:B------:R-:W-:Y:S02]  /*08d0*/  SHF.L.U64.HI R5, R2, 0x2, R3 ;  /* 0x0000000202057819 */ /* 0x000fe40000010203 */
[C---:B0-----:R-:W-:Y:S02]  /*08e0*/  IADD3 R2, P0, PT, R4.reuse, UR12, RZ ;  /* 0x0000000c04027c10 */ /* 0x041fe4000ff1e0ff */
[----:B------:R-:W-:Y:S02]  /*08f0*/  IADD3 R4, P1, PT, R4, UR14, RZ ;  /* 0x0000000e04047c10 */ /* 0x000fe4000ff3e0ff */
[----:B------:R-:W-:-:S02]  /*0900*/  IADD3.X R3, PT, PT, R5, UR13, RZ, P0, !PT ;  /* 0x0000000d05037c10 */ /* 0x000fc400087fe4ff */
[----:B------:R-:W-:-:S03]  /*0910*/  IADD3.X R5, PT, PT, R5, UR15, RZ, P1, !PT ;  /* 0x0000000f05057c10 */ /* 0x000fc60008ffe4ff */
[----:B------:R-:W2:Y:S04]  /*0920*/  LDG.E R15, desc[UR10][R2.64] ;  /* 0x0000000a020f7981 */ /* 0x000ea8000c1e1900 */
[----:B------:R-:W3:Y:S04]  /*0930*/  LDG.E R10, desc[UR10][R4.64] ;  /* 0x0000000a040a7981 */ /* 0x000ee8000c1e1900 */
[----:B------:R-:W4:Y:S04]  /*0940*/  LDG.E R17, desc[UR10][R2.64+0x4] ;  /* 0x0000040a02117981 */ /* 0x000f28000c1e1900 */
        /* <DEDUP_REMOVED lines=8> */
[----:B------:R-:W-:-:S07]  /*09d0*/  FFMA R8, R12, R12, R8 ;  /* 0x0000000c0c087223 */ /* 0x000fce0000000008 */
.L_x_4:
[----:B------:R-:W-:Y:S05]  /*09e0*/  BRA.U UP0, `(.L_x_0) ;  /* 0x0000000100387547 */ /* 0x000fea000b800000 */
        /* <DEDUP_REMOVED lines=8> */
[----:B------:R-:W-:-:S04]  /*0a70*/  IADD3.X R5, PT, PT, R5, UR15, RZ, P1, !PT ;  /* 0x0000000f05057c10 */ /* 0x000fc80008ffe4ff */
[----:B------:R-:W2:Y:S04]  /*0a80*/  LDG.E R3, desc[UR10][R2.64] ;  /* 0x0000000a02037981 */ /* 0x000ea8000c1e1900 */
[----:B------:R-:W3:Y:S01]  /*0a90*/  LDG.E R4, desc[UR10][R4.64] ;  /* 0x0000000a04047981 */ /* 0x000ee2000c1e1900 */
[C---:B--2---:R-:W-:Y:S01]  /*0aa0*/  FFMA R0, R3.reuse, R3, R0 ;  /* 0x0000000303007223 */ /* 0x044fe20000000000 */
[-C--:B---3--:R-:W-:Y:S01]  /*0ab0*/  FFMA R11, R3, R4.reuse, R11 ;  /* 0x00000004030b7223 */ /* 0x088fe2000000000b */
[----:B------:R-:W-:-:S07]  /*0ac0*/  FFMA R8, R4, R4, R8 ;  /* 0x0000000404087223 */ /* 0x000fce0000000008 */
.L_x_0:
[----:B------:R-:W-:Y:S01]  /*0ad0*/  IADD3 R2, PT, PT, R0, -0xd000000, RZ ;  /* 0xf300000000027810 */ /* 0x000fe20007ffe0ff */
[----:B------:R0:W1:Y:S01]  /*0ae0*/  MUFU.RSQ R5, R0 ;  /* 0x0000000000057308 */ /* 0x0000620000001400 */
[----:B------:R-:W-:Y:S02]  /*0af0*/  BSSY.RECONVERGENT B0, `(.L_x_5) ;  /* 0x000000b000007945 */ /* 0x000fe40003800200 */
[----:B------:R-:W-:-:S13]  /*0b00*/  ISETP.GT.U32.AND P0, PT, R2, 0x727fffff, PT ;  /* 0x727fffff0200780c */ /* 0x000fda0003f04070 */
[----:B0-----:R-:W-:Y:S05]  /*0b10*/  @!P0 BRA `(.L_x_6) ;  /* 0x0000000000108947 */ /* 0x001fea0003800000 */
[----:B------:R-:W-:-:S07]  /*0b20*/  MOV R10, 0xb40 ;  /* 0x00000b40000a7802 */ /* 0x000fce0000000f00 */
[----:B-1----:R-:W-:Y:S05]  /*0b30*/  CALL.REL.NOINC `($__internal_0_$__cuda_sm20_sqrt_rn_f32_slowpath) ;  /* 0x0000000000ac7944 */ /* 0x002fea0003c00000 */
[----:B------:R-:W-:Y:S01]  /*0b40*/  IMAD.MOV.U32 R4, RZ, RZ, R0 ;  /* 0x000000ffff047224 */ /* 0x000fe200078e0000 */
[----:B------:R-:W-:Y:S06]  /*0b50*/  BRA `(.L_x_7) ;  /* 0x0000000000107947 */ /* 0x000fec0003800000 */
.L_x_6:
[C---:B-1----:R-:W-:Y:S01]  /*0b60*/  FMUL.FTZ R3, R5.reuse, R0 ;  /* 0x0000000005037220 */ /* 0x042fe20000410000 */
[----:B------:R-:W-:-:S03]  /*0b70*/  FMUL.FTZ R4, R5, 0.5 ;  /* 0x3f00000005047820 */ /* 0x000fc60000410000 */
[----:B------:R-:W-:-:S04]  /*0b80*/  FFMA R0, -R3, R3, R0 ;  /* 0x0000000303007223 */ /* 0x000fc80000000100 */
[----:B------:R-:W-:-:S07]  /*0b90*/  FFMA R4, R0, R4, R3 ;  /* 0x0000000400047223 */ /* 0x000fce0000000003 */
.L_x_7:
[----:B------:R-:W-:Y:S05]  /*0ba0*/  BSYNC.RECONVERGENT B0 ;  /* 0x0000000000007941 */ /* 0x000fea0003800200 */
.L_x_5:
[----:B------:R-:W-:Y:S01]  /*0bb0*/  IADD3 R0, PT, PT, R8, -0xd000000, RZ ;  /* 0xf300000008007810 */ /* 0x000fe20007ffe0ff */
[----:B------:R0:W1:Y:S01]  /*0bc0*/  MUFU.RSQ R5, R8 ;  /* 0x0000000800057308 */ /* 0x0000620000001400 */
[----:B------:R-:W-:Y:S02]  /*0bd0*/  BSSY.RECONVERGENT B0, `(.L_x_8) ;  /* 0x000000b000007945 */ /* 0x000fe40003800200 */
[----:B------:R-:W-:-:S13]  /*0be0*/  ISETP.GT.U32.AND P0, PT, R0, 0x727fffff, PT ;  /* 0x727fffff0000780c */ /* 0x000fda0003f04070 */
[----:B0-----:R-:W-:Y:S05]  /*0bf0*/  @!P0 BRA `(.L_x_9) ;  /* 0x0000000000108947 */ /* 0x001fea0003800000 */
[----:B------:R-:W-:Y:S01]  /*0c00*/  IMAD.MOV.U32 R0, RZ, RZ, R8 ;  /* 0x000000ffff007224 */ /* 0x000fe200078e0008 */
[----:B------:R-:W-:-:S07]  /*0c10*/  MOV R10, 0xc30 ;  /* 0x00000c30000a7802 */ /* 0x000fce0000000f00 */
[----:B-1----:R-:W-:Y:S05]  /*0c20*/  CALL.REL.NOINC `($__internal_0_$__cuda_sm20_sqrt_rn_f32_slowpath) ;  /* 0x0000000000707944 */ /* 0x002fea0003c00000 */
[----:B------:R-:W-:Y:S05]  /*0c30*/  BRA `(.L_x_10) ;  /* 0x0000000000107947 */ /* 0x000fea0003800000 */
.L_x_9:
[C---:B-1----:R-:W-:Y:S01]  /*0c40*/  FMUL.FTZ R3, R5.reuse, R8 ;  /* 0x0000000805037220 */ /* 0x042fe20000410000 */
[----:B------:R-:W-:-:S03]  /*0c50*/  FMUL.FTZ R2, R5, 0.5 ;  /* 0x3f00000005027820 */ /* 0x000fc60000410000 */
[----:B------:R-:W-:-:S04]  /*0c60*/  FFMA R0, -R3, R3, R8 ;  /* 0x0000000303007223 */ /* 0x000fc80000000108 */
[----:B------:R-:W-:-:S07]  /*0c70*/  FFMA R0, R0, R2, R3 ;  /* 0x0000000200007223 */ /* 0x000fce0000000003 */
.L_x_10:
[----:B------:R-:W-:Y:S05]  /*0c80*/  BSYNC.RECONVERGENT B0 ;  /* 0x0000000000007941 */ /* 0x000fea0003800200 */
.L_x_8:
[----:B------:R-:W-:Y:S01]  /*0c90*/  FMNMX R4, R4, 9.9999999392252902908e-09, !PT ;  /* 0x322bcc7704047809 */ /* 0x000fe20007800000 */
[----:B------:R-:W-:Y:S01]  /*0ca0*/  BSSY.RECONVERGENT B0, `(.L_x_11) ;  /* 0x000000e000007945 */ /* 0x000fe20003800200 */
[----:B------:R-:W-:-:S05]  /*0cb0*/  FMNMX R3, R0, 9.9999999392252902908e-09, !PT ;  /* 0x322bcc7700037809 */ /* 0x000fca0007800000 */
[----:B------:R-:W-:-:S04]  /*0cc0*/  FMUL R6, R4, R3 ;  /* 0x0000000304067220 */ /* 0x000fc80000400000 */
[----:B------:R-:W0:Y:S08]  /*0cd0*/  MUFU.RCP R0, R6 ;  /* 0x0000000600007308 */ /* 0x000e300000001000 */
[----:B------:R-:W1:Y:S01]  /*0ce0*/  FCHK P0, R11, R6 ;  /* 0x000000060b007302 */ /* 0x000e620000000000 */
[----:B0-----:R-:W-:-:S04]  /*0cf0*/  FFMA R3, -R6, R0, 1 ;  /* 0x3f80000006037423 */ /* 0x001fc80000000100 */
[----:B------:R-:W-:-:S04]  /*0d00*/  FFMA R0, R0, R3, R0 ;  /* 0x0000000300007223 */ /* 0x000fc80000000000 */
[----:B------:R-:W-:-:S04]  /*0d10*/  FFMA R2, R0, R11, RZ ;  /* 0x0000000b00027223 */ /* 0x000fc800000000ff */
[----:B------:R-:W-:-:S04]  /*0d20*/  FFMA R3, -R6, R2, R11 ;  /* 0x0000000206037223 */ /* 0x000fc8000000010b */
[----:B------:R-:W-:Y:S01]  /*0d30*/  FFMA R0, R0, R3, R2 ;  /* 0x0000000300007223 */ /* 0x000fe20000000002 */
[----:B-1----:R-:W-:Y:S06]  /*0d40*/  @!P0 BRA `(.L_x_12) ;  /* 0x00000000000c8947 */ /* 0x002fec0003800000 */
[----:B------:R-:W-:Y:S02]  /*0d50*/  MOV R3, R11 ;  /* 0x0000000b00037202 */ /* 0x000fe40000000f00 */
[----:B------:R-:W-:-:S07]  /*0d60*/  MOV R2, 0xd80 ;  /* 0x00000d8000027802 */ /* 0x000fce0000000f00 */
[----:B------:R-:W-:Y:S05]  /*0d70*/  CALL.REL.NOINC `($__internal_1_$__cuda_sm3x_div_rn_noftz_f32_slowpath) ;  /* 0x0000000000787944 */ /* 0x000fea0003c00000 */
.L_x_12:
[----:B------:R-:W-:Y:S05]  /*0d80*/  BSYNC.RECONVERGENT B0 ;  /* 0x0000000000007941 */ /* 0x000fea0003800200 */
.L_x_11:
[----:B------:R-:W0:Y:S01]  /*0d90*/  LDCU.64 UR4, c[0x0][0x390] ;  /* 0x00007200ff0477ac */ /* 0x000e220008000a00 */
[----:B------:R-:W-:Y:S01]  /*0da0*/  FADD R5, -R0, 1 ;  /* 0x3f80000000057421 */ /* 0x000fe20000000100 */
[----:B0-----:R-:W-:-:S04]  /*0db0*/  LEA R2, P0, R9, UR4, 0x2 ;  /* 0x0000000409027c11 */ /* 0x001fc8000f8010ff */
[----:B------:R-:W-:-:S05]  /*0dc0*/  LEA.HI.X R3, R9, UR5, RZ, 0x2, P0 ;  /* 0x0000000509037c11 */ /* 0x000fca00080f14ff */
[----:B------:R-:W-:Y:S01]  /*0dd0*/  STG.E desc[UR10][R2.64], R5 ;  /* 0x0000000502007986 */ /* 0x000fe2000c10190a */
[----:B------:R-:W-:Y:S05]  /*0de0*/  EXIT ;  /* 0x000000000000794d */ /* 0x000fea0003800000 */
        .weak           $__internal_0_$__cuda_sm20_sqrt_rn_f32_slowpath
        .type           $__internal_0_$__cuda_sm20_sqrt_rn_f32_slowpath,@function
        .size           $__internal_0_$__cuda_sm20_sqrt_rn_f32_slowpath,($__internal_1_$__cuda_sm3x_div_rn_noftz_f32_slowpath - $__internal_0_$__cuda_sm20_sqrt_rn_f32_slowpath)
$__internal_0_$__cuda_sm20_sqrt_rn_f32_slowpath:
[----:B------:R-:W-:-:S13]  /*0df0*/  LOP3.LUT P0, RZ, R0, 0x7fffffff, RZ, 0xc0, !PT ;  /* 0x7fffffff00ff7812 */ /* 0x000fda000780c0ff */
[----:B------:R-:W-:Y:S01]  /*0e00*/  @!P0 IMAD.MOV.U32 R2, RZ, RZ, R0 ;  /* 0x000000ffff028224 */ /* 0x000fe200078e0000 */
[----:B------:R-:W-:Y:S06]  /*0e10*/  @!P0 BRA `(.L_x_13) ;  /* 0x0000000000408947 */ /* 0x000fec0003800000 */
[----:B------:R-:W-:-:S13]  /*0e20*/  FSETP.GEU.FTZ.AND P0, PT, R0, RZ, PT ;  /* 0x000000ff0000720b */ /* 0x000fda0003f1e000 */
[----:B------:R-:W-:Y:S01]  /*0e30*/  @!P0 MOV R2, 0x7fffffff ;  /* 0x7fffffff00028802 */ /* 0x000fe20000000f00 */
[----:B------:R-:W-:Y:S06]  /*0e40*/  @!P0 BRA `(.L_x_13) ;  /* 0x0000000000348947 */ /* 0x000fec0003800000 */
[----:B------:R-:W-:-:S13]  /*0e50*/  FSETP.GTU.FTZ.AND P0, PT, |R0|, +INF , PT ;  /* 0x7f8000000000780b */ /* 0x000fda0003f1c200 */
[----:B------:R-:W-:Y:S01]  /*0e60*/  @P0 FADD.FTZ R2, R0, 1 ;  /* 0x3f80000000020421 */ /* 0x000fe20000010000 */
[----:B------:R-:W-:Y:S06]  /*0e70*/  @P0 BRA `(.L_x_13) ;  /* 0x0000000000280947 */ /* 0x000fec0003800000 */
[----:B------:R-:W-:-:S13]  /*0e80*/  FSETP.NEU.FTZ.AND P0, PT, |R0|, +INF , PT ;  /* 0x7f8000000000780b */ /* 0x000fda0003f1d200 */
[----:B------:R-:W-:-:S04]  /*0e90*/  @P0 FFMA R3, R0, 1.84467440737095516160e+19, RZ ;  /* 0x5f80000000030823 */ /* 0x000fc800000000ff */
[----:B------:R-:W0:Y:S02]  /*0ea0*/  @P0 MUFU.RSQ R2, R3 ;  /* 0x0000000300020308 */ /* 0x000e240000001400 */
[----:B0-----:R-:W-:Y:S01]  /*0eb0*/  @P0 FMUL.FTZ R6, R3, R2 ;  /* 0x0000000203060220 */ /* 0x001fe20000410000 */
[----:B------:R-:W-:Y:S01]  /*0ec0*/  @P0 FMUL.FTZ R7, R2, 0.5 ;  /* 0x3f00000002070820 */ /* 0x000fe20000410000 */
[----:B------:R-:W-:Y:S02]  /*0ed0*/  @!P0 IMAD.MOV.U32 R2, RZ, RZ, R0 ;  /* 0x000000ffff028224 */ /* 0x000fe400078e0000 */
[----:B------:R-:W-:-:S04]  /*0ee0*/  @P0 FADD.FTZ R5, -R6, -RZ ;  /* 0x800000ff06050221 */ /* 0x000fc80000010100 */
[----:B------:R-:W-:-:S04]  /*0ef0*/  @P0 FFMA R5, R6, R5, R3 ;  /* 0x0000000506050223 */ /* 0x000fc80000000003 */
[----:B------:R-:W-:-:S04]  /*0f00*/  @P0 FFMA R5, R5, R7, R6 ;  /* 0x0000000705050223 */ /* 0x000fc80000000006 */
[----:B------:R-:W-:-:S07]  /*0f10*/  @P0 FMUL.FTZ R2, R5, 2.3283064365386962891e-10 ;  /* 0x2f80000005020820 */ /* 0x000fce0000410000 */
.L_x_13:
[----:B------:R-:W-:Y:S01]  /*0f20*/  HFMA2 R3, -RZ, RZ, 0, 0 ;  /* 0x00000000ff037431 */ /* 0x000fe200000001ff */
[----:B------:R-:W-:Y:S01]  /*0f30*/  MOV R0, R2 ;  /* 0x0000000200007202 */ /* 0x000fe20000000f00 */
[----:B------:R-:W-:-:S04]  /*0f40*/  IMAD.MOV.U32 R2, RZ, RZ, R10 ;  /* 0x000000ffff027224 */ /* 0x000fc800078e000a */
[----:B------:R-:W-:Y:S05]  /*0f50*/  RET.REL.NODEC R2 `(_Z24cosine_similarity_kernelPKfS0_Pfmm) ;  /* 0xfffffff002287950 */ /* 0x000fea0003c3ffff */
        .weak           $__internal_1_$__cuda_sm3x_div_rn_noftz_f32_slowpath
        .type           $__internal_1_$__cuda_sm3x_div_rn_noftz_f32_slowpath,@function
        .size           $__internal_1_$__cuda_sm3x_div_rn_noftz_f32_slowpath,(.L_x_27 - $__internal_1_$__cuda_sm3x_div_rn_noftz_f32_slowpath)
$__internal_1_$__cuda_sm3x_div_rn_noftz_f32_slowpath:
[--C-:B------:R-:W-:Y:S01]  /*0f60*/  SHF.R.U32.HI R4, RZ, 0x17, R6.reuse ;  /* 0x00000017ff047819 */ /* 0x100fe20000011606 */
[----:B------:R-:W-:Y:S01]  /*0f70*/  BSSY.RECONVERGENT B1, `(.L_x_14) ;  /* 0x0000064000017945 */ /* 0x000fe20003800200 */
[----:B------:R-:W-:Y:S02]  /*0f80*/  SHF.R.U32.HI R0, RZ, 0x17, R3 ;  /* 0x00000017ff007819 */ /* 0x000fe40000011603 */
[----:B------:R-:W-:Y:S01]  /*0f90*/  LOP3.LUT R15, R4, 0xff, RZ, 0xc0, !PT ;  /* 0x000000ff040f7812 */ /* 0x000fe200078ec0ff */
[----:B------:R-:W-:Y:S01]  /*0fa0*/  IMAD.MOV.U32 R4, RZ, RZ, R6 ;  /* 0x000000ffff047224 */ /* 0x000fe200078e0006 */
[----:B------:R-:W-:-:S03]  /*0fb0*/  LOP3.LUT R8, R0, 0xff, RZ, 0xc0, !PT ;  /* 0x000000ff00087812 */ /* 0x000fc600078ec0ff */
[----:B------:R-:W-:Y:S01]  /*0fc0*/  VIADD R10, R15, 0xffffffff ;  /* 0xffffffff0f0a7836 */ /* 0x000fe20000000000 */
[----:B------:R-:W-:-:S04]  /*0fd0*/  IADD3 R7, PT, PT, R8, -0x1, RZ ;  /* 0xffffffff08077810 */ /* 0x000fc80007ffe0ff */
[----:B------:R-:W-:-:S04]  /*0fe0*/  ISETP.GT.U32.AND P0, PT, R10, 0xfd, PT ;  /* 0x000000fd0a00780c */ /* 0x000fc80003f04070 */
[----:B------:R-:W-:-:S13]  /*0ff0*/  ISETP.GT.U32.OR P0, PT, R7, 0xfd, P0 ;  /* 0x000000fd0700780c */ /* 0x000fda0000704470 */
[----:B------:R-:W-:Y:S01]  /*1000*/  @!P0 MOV R5, RZ ;  /* 0x000000ff00058202 */ /* 0x000fe20000000f00 */
[----:B------:R-:W-:Y:S06]  /*1010*/  @!P0 BRA `(.L_x_15) ;  /* 0x0000000000608947 */ /* 0x000fec0003800000 */
[----:B------:R-:W-:Y:S01]  /*1020*/  FSETP.GTU.FTZ.AND P0, PT, |R3|, +INF , PT ;  /* 0x7f8000000300780b */ /* 0x000fe20003f1c200 */
[----:B------:R-:W-:Y:S01]  /*1030*/  IMAD.MOV.U32 R0, RZ, RZ, R6 ;  /* 0x000000ffff007224 */ /* 0x000fe200078e0006 */
[----:B------:R-:W-:-:S04]  /*1040*/  FSETP.GTU.FTZ.AND P1, PT, |R6|, +INF , PT ;  /* 0x7f8000000600780b */ /* 0x000fc80003f3c200 */
[----:B------:R-:W-:-:S13]  /*1050*/  PLOP3.LUT P0, PT, P0, P1, PT, 0xf8, 0x8f ;  /* 0x00000000008f781c */ /* 0x000fda0000703f70 */
[----:B------:R-:W-:Y:S05]  /*1060*/  @P0 BRA `(.L_x_16) ;  /* 0x00000004004c0947 */ /* 0x000fea0003800000 */
[----:B------:R-:W-:-:S13]  /*1070*/  LOP3.LUT P0, RZ, R4, 0x7fffffff, R3, 0xc8, !PT ;  /* 0x7fffffff04ff7812 */ /* 0x000fda000780c803 */
[----:B------:R-:W-:Y:S05]  /*1080*/  @!P0 BRA `(.L_x_17) ;  /* 0x00000004003c8947 */ /* 0x000fea0003800000 */
[C---:B------:R-:W-:Y:S02]  /*1090*/  FSETP.NEU.FTZ.AND P2, PT, |R3|.reuse, +INF , PT ;  /* 0x7f8000000300780b */ /* 0x040fe40003f5d200 */
[----:B------:R-:W-:Y:S02]  /*10a0*/  FSETP.NEU.FTZ.AND P1, PT, |R0|, +INF , PT ;  /* 0x7f8000000000780b */ /* 0x000fe40003f3d200 */
[----:B------:R-:W-:-:S11]  /*10b0*/  FSETP.NEU.FTZ.AND P0, PT, |R3|, +INF , PT ;  /* 0x7f8000000300780b */ /* 0x000fd60003f1d200 */
[----:B------:R-:W-:Y:S05]  /*10c0*/  @!P1 BRA !P2, `(.L_x_17) ;  /* 0x00000004002c9947 */ /* 0x000fea0005000000 */
[----:B------:R-:W-:-:S04]  /*10d0*/  LOP3.LUT P2, RZ, R3, 0x7fffffff, RZ, 0xc0, !PT ;  /* 0x7fffffff03ff7812 */ /* 0x000fc8000784c0ff */
[----:B------:R-:W-:-:S13]  /*10e0*/  PLOP3.LUT P1, PT, P1, P2, PT, 0x2f, 0xf2 ;  /* 0x0000000000f2781c */ /* 0x000fda0000f24577 */
[----:B------:R-:W-:Y:S05]  /*10f0*/  @P1 BRA `(.L_x_18) ;  /* 0x0000000400181947 */ /* 0x000fea0003800000 */
[----:B------:R-:W-:-:S04]  /*1100*/  LOP3.LUT P1, RZ, R4, 0x7fffffff, RZ, 0xc0, !PT ;  /* 0x7fffffff04ff7812 */ /* 0x000fc8000782c0ff */
[----:B------:R-:W-:-:S13]  /*1110*/  PLOP3.LUT P0, PT, P0, P1, PT, 0x2f, 0xf2 ;  /* 0x0000000000f2781c */ /* 0x000fda0000702577 */
[----:B------:R-:W-:Y:S05]  /*1120*/  @P0 BRA `(.L_x_19) ;  /* 0x0000000400000947 */ /* 0x000fea0003800000 */
[----:B------:R-:W-:Y:S02]  /*1130*/  ISETP.GE.AND P0, PT, R7, RZ, PT ;  /* 0x000000ff0700720c */ /* 0x000fe40003f06270 */
[----:B------:R-:W-:-:S11]  /*1140*/  ISETP.GE.AND P1, PT, R10, RZ, PT ;  /* 0x000000ff0a00720c */ /* 0x000fd60003f26270 */
[----:B------:R-:W-:Y:S01]  /*1150*/  @P0 MOV R5, RZ ;  /* 0x000000ff00050202 */ /* 0x000fe20000000f00 */
[----:B------:R-:W-:Y:S02]  /*1160*/  @!P0 IMAD.MOV.U32 R5, RZ, RZ, -0x40 ;  /* 0xffffffc0ff058424 */ /* 0x000fe400078e00ff */
[----:B------:R-:W-:Y:S01]  /*1170*/  @!P0 FFMA R3, R3, 1.84467440737095516160e+19, RZ ;  /* 0x5f80000003038823 */ /* 0x000fe200000000ff */
[----:B------:R-:W-:Y:S02]  /*1180*/  @!P1 FFMA R4, R0, 1.84467440737095516160e+19, RZ ;  /* 0x5f80000000049823 */ /* 0x000fe400000000ff */
[----:B------:R-:W-:-:S07]  /*1190*/  @!P1 IADD3 R5, PT, PT, R5, 0x40, RZ ;  /* 0x0000004005059810 */ /* 0x000fce0007ffe0ff */
.L_x_15:
[----:B------:R-:W-:Y:S01]  /*11a0*/  LEA R7, R15, 0xc0800000, 0x17 ;  /* 0xc08000000f077811 */ /* 0x000fe200078eb8ff */
[----:B------:R-:W-:Y:S04]  /*11b0*/  BSSY.RECONVERGENT B2, `(.L_x_20) ;  /* 0x0000036000027945 */ /* 0x000fe80003800200 */
[----:B------:R-:W-:Y:S01]  /*11c0*/  IMAD.IADD R7, R4, 0x1, -R7 ;  /* 0x0000000104077824 */ /* 0x000fe200078e0a07 */
[----:B------:R-:W-:-:S03]  /*11d0*/  IADD3 R4, PT, PT, R8, -0x7f, RZ ;  /* 0xffffff8108047810 */ /* 0x000fc60007ffe0ff */
[----:B------:R-:W0:Y:S01]  /*11e0*/  MUFU.RCP R6, R7 ;  /* 0x0000000700067308 */ /* 0x000e220000001000 */
[----:B------:R-:W-:Y:S01]  /*11f0*/  FADD.FTZ R11, -R7, -RZ ;  /* 0x800000ff070b7221 */ /* 0x000fe20000010100 */
[C---:B------:R-:W-:Y:S01]  /*1200*/  IMAD R0, R4.reuse, -0x800000, R3 ;  /* 0xff80000004007824 */ /* 0x040fe200078e0203 */
[----:B------:R-:W-:-:S05]  /*1210*/  IADD3 R4, PT, PT, R4, 0x7f, -R15 ;  /* 0x0000007f04047810 */ /* 0x000fca0007ffe80f */
[----:B------:R-:W-:Y:S02]  /*1220*/  IMAD.IADD R4, R4, 0x1, R5 ;  /* 0x0000000104047824 */ /* 0x000fe400078e0205 */
[----:B0-----:R-:W-:-:S04]  /*1230*/  FFMA R13, R6, R11, 1 ;  /* 0x3f800000060d7423 */ /* 0x001fc8000000000b */
[----:B------:R-:W-:-:S04]  /*1240*/  FFMA R8, R6, R13, R6 ;  /* 0x0000000d06087223 */ /* 0x000fc80000000006 */
[----:B------:R-:W-:-:S04]  /*1250*/  FFMA R3, R0, R8, RZ ;  /* 0x0000000800037223 */ /* 0x000fc800000000ff */
[----:B------:R-:W-:-:S04]  /*1260*/  FFMA R6, R11, R3, R0 ;  /* 0x000000030b067223 */ /* 0x000fc80000000000 */
[----:B------:R-:W-:-:S04]  /*1270*/  FFMA R13, R8, R6, R3 ;  /* 0x00000006080d7223 */ /* 0x000fc80000000003 */
[----:B------:R-:W-:-:S04]  /*1280*/  FFMA R6, R11, R13, R0 ;  /* 0x0000000d0b067223 */ /* 0x000fc80000000000 */
[----:B------:R-:W-:-:S05]  /*1290*/  FFMA R0, R8, R6, R13 ;  /* 0x0000000608007223 */ /* 0x000fca000000000d */
[----:B------:R-:W-:-:S04]  /*12a0*/  SHF.R.U32.HI R3, RZ, 0x17, R0 ;  /* 0x00000017ff037819 */ /* 0x000fc80000011600 */
[----:B------:R-:W-:-:S04]  /*12b0*/  LOP3.LUT R3, R3, 0xff, RZ, 0xc0, !PT ;  /* 0x000000ff03037812 */ /* 0x000fc800078ec0ff */
[----:B------:R-:W-:-:S05]  /*12c0*/  IADD3 R7, PT, PT, R3, R4, RZ ;  /* 0x0000000403077210 */ /* 0x000fca0007ffe0ff */
[----:B------:R-:W-:-:S05]  /*12d0*/  VIADD R3, R7, 0xffffffff ;  /* 0xffffffff07037836 */ /* 0x000fca0000000000 */
[----:B------:R-:W-:-:S13]  /*12e0*/  ISETP.GE.U32.AND P0, PT, R3, 0xfe, PT ;  /* 0x000000fe0300780c */ /* 0x000fda0003f06070 */
[----:B------:R-:W-:Y:S05]  /*12f0*/  @!P0 BRA `(.L_x_21) ;  /* 0x0000000000808947 */ /* 0x000fea0003800000 */
[----:B------:R-:W-:-:S13]  /*1300*/  ISETP.GT.AND P0, PT, R7, 0xfe, PT ;  /* 0x000000fe0700780c */ /* 0x000fda0003f04270 */
[----:B------:R-:W-:Y:S05]  /*1310*/  @P0 BRA `(.L_x_22) ;  /* 0x00000000006c0947 */ /* 0x000fea0003800000 */
[----:B------:R-:W-:-:S13]  /*1320*/  ISETP.GE.AND P0, PT, R7, 0x1, PT ;  /* 0x000000010700780c */ /* 0x000fda0003f06270 */
[----:B------:R-:W-:Y:S05]  /*1330*/  @P0 BRA `(.L_x_23) ;  /* 0x0000000000740947 */ /* 0x000fea0003800000 */
[----:B------:R-:W-:Y:S02]  /*1340*/  ISETP.GE.AND P0, PT, R7, -0x18, PT ;  /* 0xffffffe80700780c */ /* 0x000fe40003f06270 */
[----:B------:R-:W-:-:S11]  /*1350*/  LOP3.LUT R0, R0, 0x80000000, RZ, 0xc0, !PT ;  /* 0x8000000000007812 */ /* 0x000fd600078ec0ff */
[----:B------:R-:W-:Y:S05]  /*1360*/  @!P0 BRA `(.L_x_23) ;  /* 0x0000000000688947 */ /* 0x000fea0003800000 */
[CCC-:B------:R-:W-:Y:S01]  /*1370*/  FFMA.RZ R3, R8.reuse, R6.reuse, R13.reuse ;  /* 0x0000000608037223 */ /* 0x1c0fe2000000c00d */
[CCC-:B------:R-:W-:Y:S01]  /*1380*/  FFMA.RM R4, R8.reuse, R6.reuse, R13.reuse ;  /* 0x0000000608047223 */ /* 0x1c0fe2000000400d */
[C---:B------:R-:W-:Y:S02]  /*1390*/  ISETP.NE.AND P2, PT, R7.reuse, RZ, PT ;  /* 0x000000ff0700720c */ /* 0x040fe40003f45270 */
[----:B------:R-:W-:Y:S02]  /*13a0*/  ISETP.NE.AND P1, PT, R7, RZ, PT ;  /* 0x000000ff0700720c */ /* 0x000fe40003f25270 */
[----:B------:R-:W-:Y:S01]  /*13b0*/  LOP3.LUT R5, R3, 0x7fffff, RZ, 0xc0, !PT ;  /* 0x007fffff03057812 */ /* 0x000fe200078ec0ff */
[----:B------:R-:W-:Y:S01]  /*13c0*/  FFMA.RP R3, R8, R6, R13 ;  /* 0x0000000608037223 */ /* 0x000fe2000000800d */
[----:B------:R-:W-:Y:S01]  /*13d0*/  IADD3 R6, PT, PT, R7, 0x20, RZ ;  /* 0x0000002007067810 */ /* 0x000fe20007ffe0ff */
[----:B------:R-:W-:Y:S01]  /*13e0*/  IMAD.MOV R7, RZ, RZ, -R7 ;  /* 0x000000ffff077224 */ /* 0x000fe200078e0a07 */
[----:B------:R-:W-:-:S02]  /*13f0*/  LOP3.LUT R5, R5, 0x800000, RZ, 0xfc, !PT ;  /* 0x0080000005057812 */ /* 0x000fc400078efcff */
[----:B------:R-:W-:Y:S02]  /*1400*/  FSETP.NEU.FTZ.AND P0, PT, R3, R4, PT ;  /* 0x000000040300720b */ /* 0x000fe40003f1d000 */
[----:B------:R-:W-:Y:S02]  /*1410*/  SHF.L.U32 R6, R5, R6, RZ ;  /* 0x0000000605067219 */ /* 0x000fe400000006ff */
[----:B------:R-:W-:Y:S02]  /*1420*/  SEL R4, R7, RZ, P2 ;  /* 0x000000ff07047207 */ /* 0x000fe40001000000 */
[----:B------:R-:W-:Y:S02]  /*1430*/  ISETP.NE.AND P1, PT, R6, RZ, P1 ;  /* 0x000000ff0600720c */ /* 0x000fe40000f25270 */
[----:B------:R-:W-:Y:S02]  /*1440*/  SHF.R.U32.HI R4, RZ, R4, R5 ;  /* 0x00000004ff047219 */ /* 0x000fe40000011605 */
[----:B------:R-:W-:-:S02]  /*1450*/  PLOP3.LUT P0, PT, P0, P1, PT, 0xf8, 0x8f ;  /* 0x00000000008f781c */ /* 0x000fc40000703f70 */
[----:B------:R-:W-:Y:S02]  /*1460*/  SHF.R.U32.HI R6, RZ, 0x1, R4 ;  /* 0x00000001ff067819 */ /* 0x000fe40000011604 */
[----:B------:R-:W-:-:S04]  /*1470*/  SEL R3, RZ, 0x1, !P0 ;  /* 0x00000001ff037807 */ /* 0x000fc80004000000 */
[----:B------:R-:W-:-:S04]  /*1480*/  LOP3.LUT R3, R3, 0x1, R6, 0xf8, !PT ;  /* 0x0000000103037812 */ /* 0x000fc800078ef806 */
[----:B------:R-:W-:-:S04]  /*1490*/  LOP3.LUT R3, R3, R4, RZ, 0xc0, !PT ;  /* 0x0000000403037212 */ /* 0x000fc800078ec0ff */
[----:B------:R-:W-:-:S04]  /*14a0*/  IADD3 R3, PT, PT, R6, R3, RZ ;  /* 0x0000000306037210 */ /* 0x000fc80007ffe0ff */
[----:B------:R-:W-:Y:S01]  /*14b0*/  LOP3.LUT R0, R3, R0, RZ, 0xfc, !PT ;  /* 0x0000000003007212 */ /* 0x000fe200078efcff */
[----:B------:R-:W-:Y:S06]  /*14c0*/  BRA `(.L_x_23) ;  /* 0x0000000000107947 */ /* 0x000fec0003800000 */
.L_x_22:
[----:B------:R-:W-:-:S04]  /*14d0*/  LOP3.LUT R0, R0, 0x80000000, RZ, 0xc0, !PT ;  /* 0x8000000000007812 */ /* 0x000fc800078ec0ff */
[----:B------:R-:W-:Y:S01]  /*14e0*/  LOP3.LUT R0, R0, 0x7f800000, RZ, 0xfc, !PT ;  /* 0x7f80000000007812 */ /* 0x000fe200078efcff */
[----:B------:R-:W-:Y:S06]  /*14f0*/  BRA `(.L_x_23) ;  /* 0x0000000000047947 */ /* 0x000fec0003800000 */
.L_x_21:
[----:B------:R-:W-:-:S07]  /*1500*/  IMAD R0, R4, 0x800000, R0 ;  /* 0x0080000004007824 */ /* 0x000fce00078e0200 */
.L_x_23:
[----:B------:R-:W-:Y:S05]  /*1510*/  BSYNC.RECONVERGENT B2 ;  /* 0x0000000000027941 */ /* 0x000fea0003800200 */
.L_x_20:
[----:B------:R-:W-:Y:S05]  /*1520*/  BRA `(.L_x_24) ;  /* 0x0000000000207947 */ /* 0x000fea0003800000 */
.L_x_19:
[----:B------:R-:W-:-:S04]  /*1530*/  LOP3.LUT R0, R4, 0x80000000, R3, 0x48, !PT ;  /* 0x8000000004007812 */ /* 0x000fc800078e4803 */
[----:B------:R-:W-:Y:S01]  /*1540*/  LOP3.LUT R0, R0, 0x7f800000, RZ, 0xfc, !PT ;  /* 0x7f80000000007812 */ /* 0x000fe200078efcff */
[----:B------:R-:W-:Y:S06]  /*1550*/  BRA `(.L_x_24) ;  /* 0x0000000000147947 */ /* 0x000fec0003800000 */
.L_x_18:
[----:B------:R-:W-:Y:S01]  /*1560*/  LOP3.LUT R0, R4, 0x80000000, R3, 0x48, !PT ;  /* 0x8000000004007812 */ /* 0x000fe200078e4803 */
[----:B------:R-:W-:Y:S06]  /*1570*/  BRA `(.L_x_24) ;  /* 0x00000000000c7947 */ /* 0x000fec0003800000 */
.L_x_17:
[----:B------:R-:W0:Y:S01]  /*1580*/  MUFU.RSQ R0, -QNAN ;  /* 0xffc0000000007908 */ /* 0x000e220000001400 */
[----:B------:R-:W-:Y:S05]  /*1590*/  BRA `(.L_x_24) ;  /* 0x0000000000047947 */ /* 0x000fea0003800000 */
.L_x_16:
[----:B------:R-:W-:-:S07]  /*15a0*/  FADD.FTZ R0, R3, R0 ;  /* 0x0000000003007221 */ /* 0x000fce0000010000 */
.L_x_24:
[----:B------:R-:W-:Y:S05]  /*15b0*/  BSYNC.RECONVERGENT B1 ;  /* 0x0000000000017941 */ /* 0x000fea0003800200 */
.L_x_14:
[----:B------:R-:W-:-:S04]  /*15c0*/  HFMA2 R3, -RZ, RZ, 0, 0 ;  /* 0x00000000ff037431 */ /* 0x000fc800000001ff */
[----:B0-----:R-:W-:Y:S05]  /*15d0*/  RET.REL.NODEC R2 `(_Z24cosine_similarity_kernelPKfS0_Pfmm) ;  /* 0xffffffe802887950 */ /* 0x001fea0003c3ffff */
.L_x_25:
[----:B------:R-:W-:-:S00]  /*15e0*/  BRA `(.L_x_25) ;  /* 0xfffffffc00fc7947 */ /* 0x000fc0000383ffff */
[----:B------:R-:W-:-:S00]  /*15f0*/  NOP ;  /* 0x0000000000007918 */ /* 0x000fc00000000000 */
        /* <DEDUP_REMOVED lines=8> */
.L_x_27:


//--------------------- .nv.shared.reserved.0     --------------------------
	.section	.nv.shared.reserved.0,"aw",@nobits
	.weak		__nv_reservedSMEM_offset_0_alias
	.size		__nv_reservedSMEM_offset_0_alias, 0, 64
	.other		__nv_reservedSMEM_offset_0_alias,@"STO_CUDA_RESERVED_SHARED STV_DEFAULT"
__nv_reservedSMEM_offset_0_alias:
	.zero		0
	.zero		64


//--------------------- .nv.constant0._Z24cosine_similarity_kernelPKfS0_Pfmm --------------------------
	.section	.nv.constant0._Z24cosine_similarity_kernelPKfS0_Pfmm,"a",@progbits
	.sectionflags	@""
	.align	4
.nv.constant0._Z24cosine_similarity_kernelPKfS0_Pfmm:
	.zero		936


//--------------------- SYMBOLS --------------------------

	.type		.nv.reservedSmem.offset0,@object
	.size		.nv.reservedSmem.offset0,0x4
